//
// Generated by NVIDIA NVVM Compiler
//
// Compiler Build ID: CL-36424714
// Cuda compilation tools, release 13.0, V13.0.88
// Based on NVVM 20.0.0
//

.version 9.0
.target sm_100
.address_size 64

	// .globl	_Z4sumaPiS_S_i

.visible .entry _Z4sumaPiS_S_i(
	.param .u64 .ptr .align 1 _Z4sumaPiS_S_i_param_0,
	.param .u64 .ptr .align 1 _Z4sumaPiS_S_i_param_1,
	.param .u64 .ptr .align 1 _Z4sumaPiS_S_i_param_2,
	.param .u32 _Z4sumaPiS_S_i_param_3
)
{
	.reg .pred 	%p<2>;
	.reg .b32 	%r<10>;
	.reg .b64 	%rd<11>;

	ld.param.u64 	%rd1, [_Z4sumaPiS_S_i_param_0];
	ld.param.u64 	%rd2, [_Z4sumaPiS_S_i_param_1];
	ld.param.u64 	%rd3, [_Z4sumaPiS_S_i_param_2];
	ld.param.u32 	%r2, [_Z4sumaPiS_S_i_param_3];
	mov.u32 	%r3, %tid.x;
	mov.u32 	%r4, %ntid.x;
	mov.u32 	%r5, %ctaid.x;
	mad.lo.s32 	%r1, %r4, %r5, %r3;
	setp.ge.s32 	%p1, %r1, %r2;
	@%p1 bra 	$L__BB0_2;
	cvta.to.global.u64 	%rd4, %rd2;
	cvta.to.global.u64 	%rd5, %rd1;
	cvta.to.global.u64 	%rd6, %rd3;
	add.s32 	%r6, %r1, %r2;
	add.s32 	%r7, %r6, -1;
	mul.wide.s32 	%rd7, %r1, 4;
	add.s64 	%rd8, %rd4, %rd7;
	st.global.u32 	[%rd8], %r7;
	add.s64 	%rd9, %rd5, %rd7;
	ld.global.u32 	%r8, [%rd9];
	add.s32 	%r9, %r8, %r7;
	add.s64 	%rd10, %rd6, %rd7;
	st.global.u32 	[%rd10], %r9;
$L__BB0_2:
	ret;

}


// ===== COMPILED SASS (sm_100) =====

	.target	sm_100

	.elftype	@"ET_EXEC"


//--------------------- .note.nv.tkinfo           --------------------------
	.section	.note.nv.tkinfo,"",@"SHT_NOTE"
	.sectionflags	@"SHF_NOTE_NV_TKINFO"
	.tkinfo
        /*0018*/ 	.word	0x00000002
        /*0030*/ 	.string	""
        /*0030*/ 	.string	"ptxas"
        /*0030*/ 	.string	"Cuda compilation tools, release 13.0, V13.0.88"
        /*0030*/ 	.string	"Build cuda_13.0.r13.0/compiler.36424714_0"
        /*0030*/ 	.string	"-arch sm_100 -m 64 "



//--------------------- .note.nv.cuinfo           --------------------------
	.section	.note.nv.cuinfo,"",@"SHT_NOTE"
	.sectionflags	@"SHF_NOTE_NV_CUINFO"
        /*0018*/ 	.short	0x0002
        /*001a*/ 	.short	0x0064
        /*001c*/ 	.short	0x0082
	.zero		2


//--------------------- .nv.info                  --------------------------
	.section	.nv.info,"",@"SHT_CUDA_INFO"
	.align	4


	//----- nvinfo : EIATTR_REGCOUNT
	.align		4
        /*0000*/ 	.byte	0x04, 0x2f
        /*0002*/ 	.short	(.L_1 - .L_0)
	.align		4
.L_0:
        /*0004*/ 	.word	index@(_Z4sumaPiS_S_i)
        /*0008*/ 	.word	0x0000000e


	//----- nvinfo : EIATTR_FRAME_SIZE
	.align		4
.L_1:
        /*000c*/ 	.byte	0x04, 0x11
        /*000e*/ 	.short	(.L_3 - .L_2)
	.align		4
.L_2:
        /*0010*/ 	.word	index@(_Z4sumaPiS_S_i)
        /*0014*/ 	.word	0x00000000


	//----- nvinfo : EIATTR_MIN_STACK_SIZE
	.align		4
.L_3:
        /*0018*/ 	.byte	0x04, 0x12
        /*001a*/ 	.short	(.L_5 - .L_4)
	.align		4
.L_4:
        /*001c*/ 	.word	index@(_Z4sumaPiS_S_i)
        /*0020*/ 	.word	0x00000000
.L_5:


//--------------------- .nv.compat                --------------------------
	.section	.nv.compat,"",@"SHT_CUDA_COMPAT_INFO"
	.align	4
        /*0000*/ 	.byte	0x02, 0x09, 0x00, 0x00, 0x02, 0x02, 0x01, 0x00, 0x02, 0x05, 0x05, 0x00, 0x03, 0x07, 0x01, 0x01
        /*0010*/ 	.byte	0x02, 0x03, 0x00, 0x00, 0x02, 0x06, 0x01, 0x00, 0x04, 0x0b, 0x08, 0x00, 0x09, 0x00, 0x00, 0x00
        /*0020*/ 	.byte	0x00, 0x00, 0x00, 0x00


//--------------------- .nv.info._Z4sumaPiS_S_i   --------------------------
	.section	.nv.info._Z4sumaPiS_S_i,"",@"SHT_CUDA_INFO"
	.sectionflags	@""
	.align	4


	//----- nvinfo : EIATTR_CUDA_API_VERSION
	.align		4
        /*0000*/ 	.byte	0x04, 0x37
        /*0002*/ 	.short	(.L_7 - .L_6)
.L_6:
        /*0004*/ 	.word	0x00000082


	//----- nvinfo : EIATTR_KPARAM_INFO
	.align		4
.L_7:
        /*0008*/ 	.byte	0x04, 0x17
        /*000a*/ 	.short	(.L_9 - .L_8)
.L_8:
        /*000c*/ 	.word	0x00000000
        /*0010*/ 	.short	0x0003
        /*0012*/ 	.short	0x0018
        /*0014*/ 	.byte	0x00, 0xf0, 0x11, 0x00


	//----- nvinfo : EIATTR_KPARAM_INFO
	.align		4
.L_9:
        /*0018*/ 	.byte	0x04, 0x17
        /*001a*/ 	.short	(.L_11 - .L_10)
.L_10:
        /*001c*/ 	.word	0x00000000
        /*0020*/ 	.short	0x0002
        /*0022*/ 	.short	0x0010
        /*0024*/ 	.byte	0x00, 0xf5, 0x21, 0x00


	//----- nvinfo : EIATTR_KPARAM_INFO
	.align		4
.L_11:
        /*0028*/ 	.byte	0x04, 0x17
        /*002a*/ 	.short	(.L_13 - .L_12)
.L_12:
        /*002c*/ 	.word	0x00000000
        /*0030*/ 	.short	0x0001
        /*0032*/ 	.short	0x0008
        /*0034*/ 	.byte	0x00, 0xf5, 0x21, 0x00


	//----- nvinfo : EIATTR_KPARAM_INFO
	.align		4
.L_13:
        /*0038*/ 	.byte	0x04, 0x17
        /*003a*/ 	.short	(.L_15 - .L_14)
.L_14:
        /*003c*/ 	.word	0x00000000
        /*0040*/ 	.short	0x0000
        /*0042*/ 	.short	0x0000
        /*0044*/ 	.byte	0x00, 0xf5, 0x21, 0x00


	//----- nvinfo : EIATTR_SPARSE_MMA_MASK
	.align		4
.L_15:
        /*0048*/ 	.byte	0x03, 0x50
        /*004a*/ 	.short	0x0000


	//----- nvinfo : EIATTR_MAXREG_COUNT
	.align		4
        /*004c*/ 	.byte	0x03, 0x1b
        /*004e*/ 	.short	0x00ff


	//----- nvinfo : EIATTR_MERCURY_ISA_VERSION
	.align		4
        /*0050*/ 	.byte	0x03, 0x5f
        /*0052*/ 	.short	0x0101


	//----- nvinfo : EIATTR_VRC_CTA_INIT_COUNT
	.align		4
        /*0054*/ 	.byte	0x02, 0x4a
	.zero		1
	.zero		1


	//----- nvinfo : EIATTR_EXIT_INSTR_OFFSETS
	.align		4
        /*0058*/ 	.byte	0x04, 0x1c
        /*005a*/ 	.short	(.L_17 - .L_16)


	//   ....[0]....
.L_16:
        /*005c*/ 	.word	0x00000070


	//   ....[1]....
        /*0060*/ 	.word	0x00000140


	//----- nvinfo : EIATTR_CBANK_PARAM_SIZE
	.align		4
.L_17:
        /*0064*/ 	.byte	0x03, 0x19
        /*0066*/ 	.short	0x001c


	//----- nvinfo : EIATTR_PARAM_CBANK
	.align		4
        /*0068*/ 	.byte	0x04, 0x0a
        /*006a*/ 	.short	(.L_19 - .L_18)
	.align		4
.L_18:
        /*006c*/ 	.word	index@(.nv.constant0._Z4sumaPiS_S_i)
        /*0070*/ 	.short	0x0380
        /*0072*/ 	.short	0x001c


	//----- nvinfo : EIATTR_SW_WAR
	.align		4
.L_19:
        /*0074*/ 	.byte	0x04, 0x36
        /*0076*/ 	.short	(.L_21 - .L_20)
.L_20:
        /*0078*/ 	.word	0x00000008
.L_21:


//--------------------- .nv.callgraph             --------------------------
	.section	.nv.callgraph,"",@"SHT_CUDA_CALLGRAPH"
	.align	4
	.sectionentsize	8
	.align		4
        /*0000*/ 	.word	0x00000000
	.align		4
        /*0004*/ 	.word	0xffffffff
	.align		4
        /*0008*/ 	.word	0x00000000
	.align		4
        /*000c*/ 	.word	0xfffffffe
	.align		4
        /*0010*/ 	.word	0x00000000
	.align		4
        /*0014*/ 	.word	0xfffffffd
	.align		4
        /*0018*/ 	.word	0x00000000
	.align		4
        /*001c*/ 	.word	0xfffffffc


//--------------------- .text._Z4sumaPiS_S_i      --------------------------
	.section	.text._Z4sumaPiS_S_i,"ax",@progbits
	.align	128
        .global         _Z4sumaPiS_S_i
        .type           _Z4sumaPiS_S_i,@function
        .size           _Z4sumaPiS_S_i,(.L_x_1 - _Z4sumaPiS_S_i)
        .other          _Z4sumaPiS_S_i,@"STO_CUDA_ENTRY STV_DEFAULT"
_Z4sumaPiS_S_i:
.text._Z4sumaPiS_S_i:
[----:B------:R-:W-:Y:S01]  /*0000*/  LDC R1, c[0x0][0x37c] ;  /* 0x0000df00ff017b82 */ /* 0x000fe20000000800 */
[----:B------:R-:W0:Y:S07]  /*0010*/  S2R R9, SR_TID.X ;  /* 0x0000000000097919 */ /* 0x000e2e0000002100 */
[----:B------:R-:W1:Y:S01]  /*0020*/  LDC R6, c[0x0][0x398] ;  /* 0x0000e600ff067b82 */ /* 0x000e620000000800 */
[----:B------:R-:W0:Y:S01]  /*0030*/  LDCU UR4, c[0x0][0x360] ;  /* 0x00006c00ff0477ac */ /* 0x000e220008000800 */
[----:B------:R-:W0:Y:S02]  /*0040*/  S2R R0, SR_CTAID.X ;  /* 0x0000000000007919 */ /* 0x000e240000002500 */
[----:B0-----:R-:W-:-:S05]  /*0050*/  IMAD R9, R0, UR4, R9 ;  /* 0x0000000400097c24 */ /* 0x001fca000f8e0209 */
[----:B-1----:R-:W-:-:S13]  /*0060*/  ISETP.GE.AND P0, PT, R9, R6, PT ;  /* 0x000000060900720c */ /* 0x002fda0003f06270 */
[----:B------:R-:W-:Y:S05]  /*0070*/  @P0 EXIT ;  /* 0x000000000000094d */ /* 0x000fea0003800000 */
[----:B------:R-:W0:Y:S01]  /*0080*/  LDC.64 R2, c[0x0][0x388] ;  /* 0x0000e200ff027b82 */ /* 0x000e220000000a00 */
[----:B------:R-:W1:Y:S01]  /*0090*/  LDCU.64 UR4, c[0x0][0x358] ;  /* 0x00006b00ff0477ac */ /* 0x000e620008000a00 */
[----:B------:R-:W-:-:S06]  /*00a0*/  IADD3 R11, PT, PT, R9, -0x1, R6 ;  /* 0xffffffff090b7810 */ /* 0x000fcc0007ffe006 */
[----:B------:R-:W2:Y:S08]  /*00b0*/  LDC.64 R4, c[0x0][0x380] ;  /* 0x0000e000ff047b82 */ /* 0x000eb00000000a00 */
[----:B------:R-:W3:Y:S01]  /*00c0*/  LDC.64 R6, c[0x0][0x390] ;  /* 0x0000e400ff067b82 */ /* 0x000ee20000000a00 */
[----:B0-----:R-:W-:-:S05]  /*00d0*/  IMAD.WIDE R2, R9, 0x4, R2 ;  /* 0x0000000409027825 */ /* 0x001fca00078e0202 */
[----:B-1----:R-:W-:Y:S01]  /*00e0*/  STG.E desc[UR4][R2.64], R11 ;  /* 0x0000000b02007986 */ /* 0x002fe2000c101904 */
[----:B--2---:R-:W-:-:S06]  /*00f0*/  IMAD.WIDE R4, R9, 0x4, R4 ;  /* 0x0000000409047825 */ /* 0x004fcc00078e0204 */
[----:B------:R-:W2:Y:S01]  /*0100*/  LDG.E R4, desc[UR4][R4.64] ;  /* 0x0000000404047981 */ /* 0x000ea2000c1e1900 */
[----:B---3--:R-:W-:Y:S01]  /*0110*/  IMAD.WIDE R6, R9, 0x4, R6 ;  /* 0x0000000409067825 */ /* 0x008fe200078e0206 */
[----:B--2---:R-:W-:-:S05]  /*0120*/  IADD3 R9, PT, PT, R11, R4, RZ ;  /* 0x000000040b097210 */ /* 0x004fca0007ffe0ff */
[----:B------:R-:W-:Y:S01]  /*0130*/  STG.E desc[UR4][R6.64], R9 ;  /* 0x0000000906007986 */ /* 0x000fe2000c101904 */
[----:B------:R-:W-:Y:S05]  /*0140*/  EXIT ;  /* 0x000000000000794d */ /* 0x000fea0003800000 */
.L_x_0:
[----:B------:R-:W-:-:S00]  /*0150*/  BRA `(.L_x_0) ;  /* 0xfffffffc00fc7947 */ /* 0x000fc0000383ffff */
[----:B------:R-:W-:-:S00]  /*0160*/  NOP ;  /* 0x0000000000007918 */ /* 0x000fc00000000000 */
        /* <DEDUP_REMOVED lines=9> */
.L_x_1:


//--------------------- .nv.shared.reserved.0     --------------------------
	.section	.nv.shared.reserved.0,"aw",@nobits
	.weak		__nv_reservedSMEM_offset_0_alias
	.size		__nv_reservedSMEM_offset_0_alias, 0, 64
	.other		__nv_reservedSMEM_offset_0_alias,@"STO_CUDA_RESERVED_SHARED STV_DEFAULT"
__nv_reservedSMEM_offset_0_alias:
	.zero		0
	.zero		64


//--------------------- .nv.constant0._Z4sumaPiS_S_i --------------------------
	.section	.nv.constant0._Z4sumaPiS_S_i,"a",@progbits
	.sectionflags	@""
	.align	4
.nv.constant0._Z4sumaPiS_S_i:
	.zero		924


//--------------------- SYMBOLS --------------------------

	.type		.nv.reservedSmem.offset0,@object
	.size		.nv.reservedSmem.offset0,0x4
